//
// Generated by NVIDIA NVVM Compiler
//
// Compiler Build ID: CL-36424714
// Cuda compilation tools, release 13.0, V13.0.88
// Based on NVVM 20.0.0
//

.version 9.0
.target sm_100
.address_size 64

	// .globl	_Z11vector_loadPK6float4PS_

.visible .entry _Z11vector_loadPK6float4PS_(
	.param .u64 .ptr .align 1 _Z11vector_loadPK6float4PS__param_0,
	.param .u64 .ptr .align 1 _Z11vector_loadPK6float4PS__param_1
)
{
	.reg .b32 	%r<5>;
	.reg .b32 	%f<5>;
	.reg .b64 	%rd<8>;

	ld.param.u64 	%rd1, [_Z11vector_loadPK6float4PS__param_0];
	ld.param.u64 	%rd2, [_Z11vector_loadPK6float4PS__param_1];
	cvta.to.global.u64 	%rd3, %rd2;
	cvta.to.global.u64 	%rd4, %rd1;
	mov.u32 	%r1, %ctaid.x;
	mov.u32 	%r2, %ntid.x;
	mov.u32 	%r3, %tid.x;
	mad.lo.s32 	%r4, %r1, %r2, %r3;
	mul.wide.s32 	%rd5, %r4, 16;
	add.s64 	%rd6, %rd4, %rd5;
	ld.global.v4.f32 	{%f1, %f2, %f3, %f4}, [%rd6];
	add.s64 	%rd7, %rd3, %rd5;
	st.global.v4.f32 	[%rd7], {%f1, %f2, %f3, %f4};
	ret;

}


// ===== COMPILED SASS (sm_100) =====

	.target	sm_100

	.elftype	@"ET_EXEC"


//--------------------- .note.nv.tkinfo           --------------------------
	.section	.note.nv.tkinfo,"",@"SHT_NOTE"
	.sectionflags	@"SHF_NOTE_NV_TKINFO"
	.tkinfo
        /*0018*/ 	.word	0x00000002
        /*0030*/ 	.string	""
        /*0030*/ 	.string	"ptxas"
        /*0030*/ 	.string	"Cuda compilation tools, release 13.0, V13.0.88"
        /*0030*/ 	.string	"Build cuda_13.0.r13.0/compiler.36424714_0"
        /*0030*/ 	.string	"-arch sm_100 -m 64 "



//--------------------- .note.nv.cuinfo           --------------------------
	.section	.note.nv.cuinfo,"",@"SHT_NOTE"
	.sectionflags	@"SHF_NOTE_NV_CUINFO"
        /*0018*/ 	.short	0x0002
        /*001a*/ 	.short	0x0064
        /*001c*/ 	.short	0x0082
	.zero		2


//--------------------- .nv.info                  --------------------------
	.section	.nv.info,"",@"SHT_CUDA_INFO"
	.align	4


	//----- nvinfo : EIATTR_REGCOUNT
	.align		4
        /*0000*/ 	.byte	0x04, 0x2f
        /*0002*/ 	.short	(.L_1 - .L_0)
	.align		4
.L_0:
        /*0004*/ 	.word	index@(_Z11vector_loadPK6float4PS_)
        /*0008*/ 	.word	0x0000000e


	//----- nvinfo : EIATTR_FRAME_SIZE
	.align		4
.L_1:
        /*000c*/ 	.byte	0x04, 0x11
        /*000e*/ 	.short	(.L_3 - .L_2)
	.align		4
.L_2:
        /*0010*/ 	.word	index@(_Z11vector_loadPK6float4PS_)
        /*0014*/ 	.word	0x00000000


	//----- nvinfo : EIATTR_MIN_STACK_SIZE
	.align		4
.L_3:
        /*0018*/ 	.byte	0x04, 0x12
        /*001a*/ 	.short	(.L_5 - .L_4)
	.align		4
.L_4:
        /*001c*/ 	.word	index@(_Z11vector_loadPK6float4PS_)
        /*0020*/ 	.word	0x00000000
.L_5:


//--------------------- .nv.compat                --------------------------
	.section	.nv.compat,"",@"SHT_CUDA_COMPAT_INFO"
	.align	4
        /*0000*/ 	.byte	0x02, 0x09, 0x00, 0x00, 0x02, 0x02, 0x01, 0x00, 0x02, 0x05, 0x05, 0x00, 0x03, 0x07, 0x01, 0x01
        /*0010*/ 	.byte	0x02, 0x03, 0x00, 0x00, 0x02, 0x06, 0x01, 0x00, 0x04, 0x0b, 0x08, 0x00, 0x09, 0x00, 0x00, 0x00
        /*0020*/ 	.byte	0x00, 0x00, 0x00, 0x00


//--------------------- .nv.info._Z11vector_loadPK6float4PS_ --------------------------
	.section	.nv.info._Z11vector_loadPK6float4PS_,"",@"SHT_CUDA_INFO"
	.sectionflags	@""
	.align	4


	//----- nvinfo : EIATTR_CUDA_API_VERSION
	.align		4
        /*0000*/ 	.byte	0x04, 0x37
        /*0002*/ 	.short	(.L_7 - .L_6)
.L_6:
        /*0004*/ 	.word	0x00000082


	//----- nvinfo : EIATTR_KPARAM_INFO
	.align		4
.L_7:
        /*0008*/ 	.byte	0x04, 0x17
        /*000a*/ 	.short	(.L_9 - .L_8)
.L_8:
        /*000c*/ 	.word	0x00000000
        /*0010*/ 	.short	0x0001
        /*0012*/ 	.short	0x0008
        /*0014*/ 	.byte	0x00, 0xf5, 0x21, 0x00


	//----- nvinfo : EIATTR_KPARAM_INFO
	.align		4
.L_9:
        /*0018*/ 	.byte	0x04, 0x17
        /*001a*/ 	.short	(.L_11 - .L_10)
.L_10:
        /*001c*/ 	.word	0x00000000
        /*0020*/ 	.short	0x0000
        /*0022*/ 	.short	0x0000
        /*0024*/ 	.byte	0x00, 0xf5, 0x21, 0x00


	//----- nvinfo : EIATTR_SPARSE_MMA_MASK
	.align		4
.L_11:
        /*0028*/ 	.byte	0x03, 0x50
        /*002a*/ 	.short	0x0000


	//----- nvinfo : EIATTR_MAXREG_COUNT
	.align		4
        /*002c*/ 	.byte	0x03, 0x1b
        /*002e*/ 	.short	0x00ff


	//----- nvinfo : EIATTR_MERCURY_ISA_VERSION
	.align		4
        /*0030*/ 	.byte	0x03, 0x5f
        /*0032*/ 	.short	0x0101


	//----- nvinfo : EIATTR_VRC_CTA_INIT_COUNT
	.align		4
        /*0034*/ 	.byte	0x02, 0x4a
	.zero		1
	.zero		1


	//----- nvinfo : EIATTR_EXIT_INSTR_OFFSETS
	.align		4
        /*0038*/ 	.byte	0x04, 0x1c
        /*003a*/ 	.short	(.L_13 - .L_12)


	//   ....[0]....
.L_12:
        /*003c*/ 	.word	0x000000c0


	//----- nvinfo : EIATTR_CBANK_PARAM_SIZE
	.align		4
.L_13:
        /*0040*/ 	.byte	0x03, 0x19
        /*0042*/ 	.short	0x0010


	//----- nvinfo : EIATTR_PARAM_CBANK
	.align		4
        /*0044*/ 	.byte	0x04, 0x0a
        /*0046*/ 	.short	(.L_15 - .L_14)
	.align		4
.L_14:
        /*0048*/ 	.word	index@(.nv.constant0._Z11vector_loadPK6float4PS_)
        /*004c*/ 	.short	0x0380
        /*004e*/ 	.short	0x0010


	//----- nvinfo : EIATTR_SW_WAR
	.align		4
.L_15:
        /*0050*/ 	.byte	0x04, 0x36
        /*0052*/ 	.short	(.L_17 - .L_16)
.L_16:
        /*0054*/ 	.word	0x00000008
.L_17:


//--------------------- .nv.callgraph             --------------------------
	.section	.nv.callgraph,"",@"SHT_CUDA_CALLGRAPH"
	.align	4
	.sectionentsize	8
	.align		4
        /*0000*/ 	.word	0x00000000
	.align		4
        /*0004*/ 	.word	0xffffffff
	.align		4
        /*0008*/ 	.word	0x00000000
	.align		4
        /*000c*/ 	.word	0xfffffffe
	.align		4
        /*0010*/ 	.word	0x00000000
	.align		4
        /*0014*/ 	.word	0xfffffffd
	.align		4
        /*0018*/ 	.word	0x00000000
	.align		4
        /*001c*/ 	.word	0xfffffffc


//--------------------- .text._Z11vector_loadPK6float4PS_ --------------------------
	.section	.text._Z11vector_loadPK6float4PS_,"ax",@progbits
	.align	128
        .global         _Z11vector_loadPK6float4PS_
        .type           _Z11vector_loadPK6float4PS_,@function
        .size           _Z11vector_loadPK6float4PS_,(.L_x_1 - _Z11vector_loadPK6float4PS_)
        .other          _Z11vector_loadPK6float4PS_,@"STO_CUDA_ENTRY STV_DEFAULT"
_Z11vector_loadPK6float4PS_:
.text._Z11vector_loadPK6float4PS_:
[----:B------:R-:W-:Y:S01]  /*0000*/  LDC R1, c[0x0][0x37c] ;  /* 0x0000df00ff017b82 */ /* 0x000fe20000000800 */
[----:B------:R-:W0:Y:S07]  /*0010*/  S2R R0, SR_TID.X ;  /* 0x0000000000007919 */ /* 0x000e2e0000002100 */
[----:B------:R-:W0:Y:S01]  /*0020*/  S2UR UR6, SR_CTAID.X ;  /* 0x00000000000679c3 */ /* 0x000e220000002500 */
[----:B------:R-:W1:Y:S07]  /*0030*/  LDCU.64 UR4, c[0x0][0x358] ;  /* 0x00006b00ff0477ac */ /* 0x000e6e0008000a00 */
[----:B------:R-:W0:Y:S08]  /*0040*/  LDC R7, c[0x0][0x360] ;  /* 0x0000d800ff077b82 */ /* 0x000e300000000800 */
[----:B------:R-:W2:Y:S08]  /*0050*/  LDC.64 R2, c[0x0][0x380] ;  /* 0x0000e000ff027b82 */ /* 0x000eb00000000a00 */
[----:B------:R-:W3:Y:S01]  /*0060*/  LDC.64 R4, c[0x0][0x388] ;  /* 0x0000e200ff047b82 */ /* 0x000ee20000000a00 */
[----:B0-----:R-:W-:-:S04]  /*0070*/  IMAD R7, R7, UR6, R0 ;  /* 0x0000000607077c24 */ /* 0x001fc8000f8e0200 */
[----:B--2---:R-:W-:-:S05]  /*0080*/  IMAD.WIDE R2, R7, 0x10, R2 ;  /* 0x0000001007027825 */ /* 0x004fca00078e0202 */
[----:B-1----:R-:W2:Y:S01]  /*0090*/  LDG.E.128 R8, desc[UR4][R2.64] ;  /* 0x0000000402087981 */ /* 0x002ea2000c1e1d00 */
[----:B---3--:R-:W-:-:S05]  /*00a0*/  IMAD.WIDE R4, R7, 0x10, R4 ;  /* 0x0000001007047825 */ /* 0x008fca00078e0204 */
[----:B--2---:R-:W-:Y:S01]  /*00b0*/  STG.E.128 desc[UR4][R4.64], R8 ;  /* 0x0000000804007986 */ /* 0x004fe2000c101d04 */
[----:B------:R-:W-:Y:S05]  /*00c0*/  EXIT ;  /* 0x000000000000794d */ /* 0x000fea0003800000 */
.L_x_0:
[----:B------:R-:W-:-:S00]  /*00d0*/  BRA `(.L_x_0) ;  /* 0xfffffffc00fc7947 */ /* 0x000fc0000383ffff */
[----:B------:R-:W-:-:S00]  /*00e0*/  NOP ;  /* 0x0000000000007918 */ /* 0x000fc00000000000 */
        /* <DEDUP_REMOVED lines=9> */
.L_x_1:


//--------------------- .nv.shared.reserved.0     --------------------------
	.section	.nv.shared.reserved.0,"aw",@nobits
	.weak		__nv_reservedSMEM_offset_0_alias
	.size		__nv_reservedSMEM_offset_0_alias, 0, 64
	.other		__nv_reservedSMEM_offset_0_alias,@"STO_CUDA_RESERVED_SHARED STV_DEFAULT"
__nv_reservedSMEM_offset_0_alias:
	.zero		0
	.zero		64


//--------------------- .nv.constant0._Z11vector_loadPK6float4PS_ --------------------------
	.section	.nv.constant0._Z11vector_loadPK6float4PS_,"a",@progbits
	.sectionflags	@""
	.align	4
.nv.constant0._Z11vector_loadPK6float4PS_:
	.zero		912


//--------------------- SYMBOLS --------------------------

	.type		.nv.reservedSmem.offset0,@object
	.size		.nv.reservedSmem.offset0,0x4
